//
// Generated by NVIDIA NVVM Compiler
//
// Compiler Build ID: CL-36424714
// Cuda compilation tools, release 13.0, V13.0.88
// Based on NVVM 20.0.0
//

.version 9.0
.target sm_100
.address_size 64

	// .globl	_Z6squarePfS_

.visible .entry _Z6squarePfS_(
	.param .u64 .ptr .align 1 _Z6squarePfS__param_0,
	.param .u64 .ptr .align 1 _Z6squarePfS__param_1
)
{
	.reg .b32 	%r<5>;
	.reg .b32 	%f<3>;
	.reg .b64 	%rd<8>;

	ld.param.u64 	%rd1, [_Z6squarePfS__param_0];
	ld.param.u64 	%rd2, [_Z6squarePfS__param_1];
	cvta.to.global.u64 	%rd3, %rd1;
	cvta.to.global.u64 	%rd4, %rd2;
	mov.u32 	%r1, %ntid.x;
	mov.u32 	%r2, %ctaid.x;
	mov.u32 	%r3, %tid.x;
	mad.lo.s32 	%r4, %r1, %r2, %r3;
	mul.wide.s32 	%rd5, %r4, 4;
	add.s64 	%rd6, %rd4, %rd5;
	ld.global.f32 	%f1, [%rd6];
	add.f32 	%f2, %f1, 0f3F800000;
	add.s64 	%rd7, %rd3, %rd5;
	st.global.f32 	[%rd7], %f2;
	ret;

}


// ===== COMPILED SASS (sm_100) =====

	.target	sm_100

	.elftype	@"ET_EXEC"


//--------------------- .note.nv.tkinfo           --------------------------
	.section	.note.nv.tkinfo,"",@"SHT_NOTE"
	.sectionflags	@"SHF_NOTE_NV_TKINFO"
	.tkinfo
        /*0018*/ 	.word	0x00000002
        /*0030*/ 	.string	""
        /*0030*/ 	.string	"ptxas"
        /*0030*/ 	.string	"Cuda compilation tools, release 13.0, V13.0.88"
        /*0030*/ 	.string	"Build cuda_13.0.r13.0/compiler.36424714_0"
        /*0030*/ 	.string	"-arch sm_100 -m 64 "



//--------------------- .note.nv.cuinfo           --------------------------
	.section	.note.nv.cuinfo,"",@"SHT_NOTE"
	.sectionflags	@"SHF_NOTE_NV_CUINFO"
        /*0018*/ 	.short	0x0002
        /*001a*/ 	.short	0x0064
        /*001c*/ 	.short	0x0082
	.zero		2


//--------------------- .nv.info                  --------------------------
	.section	.nv.info,"",@"SHT_CUDA_INFO"
	.align	4


	//----- nvinfo : EIATTR_REGCOUNT
	.align		4
        /*0000*/ 	.byte	0x04, 0x2f
        /*0002*/ 	.short	(.L_1 - .L_0)
	.align		4
.L_0:
        /*0004*/ 	.word	index@(_Z6squarePfS_)
        /*0008*/ 	.word	0x0000000a


	//----- nvinfo : EIATTR_FRAME_SIZE
	.align		4
.L_1:
        /*000c*/ 	.byte	0x04, 0x11
        /*000e*/ 	.short	(.L_3 - .L_2)
	.align		4
.L_2:
        /*0010*/ 	.word	index@(_Z6squarePfS_)
        /*0014*/ 	.word	0x00000000


	//----- nvinfo : EIATTR_MIN_STACK_SIZE
	.align		4
.L_3:
        /*0018*/ 	.byte	0x04, 0x12
        /*001a*/ 	.short	(.L_5 - .L_4)
	.align		4
.L_4:
        /*001c*/ 	.word	index@(_Z6squarePfS_)
        /*0020*/ 	.word	0x00000000
.L_5:


//--------------------- .nv.compat                --------------------------
	.section	.nv.compat,"",@"SHT_CUDA_COMPAT_INFO"
	.align	4
        /*0000*/ 	.byte	0x02, 0x09, 0x00, 0x00, 0x02, 0x02, 0x01, 0x00, 0x02, 0x05, 0x05, 0x00, 0x03, 0x07, 0x01, 0x01
        /*0010*/ 	.byte	0x02, 0x03, 0x00, 0x00, 0x02, 0x06, 0x01, 0x00, 0x04, 0x0b, 0x08, 0x00, 0x09, 0x00, 0x00, 0x00
        /*0020*/ 	.byte	0x00, 0x00, 0x00, 0x00


//--------------------- .nv.info._Z6squarePfS_    --------------------------
	.section	.nv.info._Z6squarePfS_,"",@"SHT_CUDA_INFO"
	.sectionflags	@""
	.align	4


	//----- nvinfo : EIATTR_CUDA_API_VERSION
	.align		4
        /*0000*/ 	.byte	0x04, 0x37
        /*0002*/ 	.short	(.L_7 - .L_6)
.L_6:
        /*0004*/ 	.word	0x00000082


	//----- nvinfo : EIATTR_KPARAM_INFO
	.align		4
.L_7:
        /*0008*/ 	.byte	0x04, 0x17
        /*000a*/ 	.short	(.L_9 - .L_8)
.L_8:
        /*000c*/ 	.word	0x00000000
        /*0010*/ 	.short	0x0001
        /*0012*/ 	.short	0x0008
        /*0014*/ 	.byte	0x00, 0xf5, 0x21, 0x00


	//----- nvinfo : EIATTR_KPARAM_INFO
	.align		4
.L_9:
        /*0018*/ 	.byte	0x04, 0x17
        /*001a*/ 	.short	(.L_11 - .L_10)
.L_10:
        /*001c*/ 	.word	0x00000000
        /*0020*/ 	.short	0x0000
        /*0022*/ 	.short	0x0000
        /*0024*/ 	.byte	0x00, 0xf5, 0x21, 0x00


	//----- nvinfo : EIATTR_SPARSE_MMA_MASK
	.align		4
.L_11:
        /*0028*/ 	.byte	0x03, 0x50
        /*002a*/ 	.short	0x0000


	//----- nvinfo : EIATTR_MAXREG_COUNT
	.align		4
        /*002c*/ 	.byte	0x03, 0x1b
        /*002e*/ 	.short	0x00ff


	//----- nvinfo : EIATTR_MERCURY_ISA_VERSION
	.align		4
        /*0030*/ 	.byte	0x03, 0x5f
        /*0032*/ 	.short	0x0101


	//----- nvinfo : EIATTR_VRC_CTA_INIT_COUNT
	.align		4
        /*0034*/ 	.byte	0x02, 0x4a
	.zero		1
	.zero		1


	//----- nvinfo : EIATTR_EXIT_INSTR_OFFSETS
	.align		4
        /*0038*/ 	.byte	0x04, 0x1c
        /*003a*/ 	.short	(.L_13 - .L_12)


	//   ....[0]....
.L_12:
        /*003c*/ 	.word	0x000000d0


	//----- nvinfo : EIATTR_CBANK_PARAM_SIZE
	.align		4
.L_13:
        /*0040*/ 	.byte	0x03, 0x19
        /*0042*/ 	.short	0x0010


	//----- nvinfo : EIATTR_PARAM_CBANK
	.align		4
        /*0044*/ 	.byte	0x04, 0x0a
        /*0046*/ 	.short	(.L_15 - .L_14)
	.align		4
.L_14:
        /*0048*/ 	.word	index@(.nv.constant0._Z6squarePfS_)
        /*004c*/ 	.short	0x0380
        /*004e*/ 	.short	0x0010


	//----- nvinfo : EIATTR_SW_WAR
	.align		4
.L_15:
        /*0050*/ 	.byte	0x04, 0x36
        /*0052*/ 	.short	(.L_17 - .L_16)
.L_16:
        /*0054*/ 	.word	0x00000008
.L_17:


//--------------------- .nv.callgraph             --------------------------
	.section	.nv.callgraph,"",@"SHT_CUDA_CALLGRAPH"
	.align	4
	.sectionentsize	8
	.align		4
        /*0000*/ 	.word	0x00000000
	.align		4
        /*0004*/ 	.word	0xffffffff
	.align		4
        /*0008*/ 	.word	0x00000000
	.align		4
        /*000c*/ 	.word	0xfffffffe
	.align		4
        /*0010*/ 	.word	0x00000000
	.align		4
        /*0014*/ 	.word	0xfffffffd
	.align		4
        /*0018*/ 	.word	0x00000000
	.align		4
        /*001c*/ 	.word	0xfffffffc


//--------------------- .text._Z6squarePfS_       --------------------------
	.section	.text._Z6squarePfS_,"ax",@progbits
	.align	128
        .global         _Z6squarePfS_
        .type           _Z6squarePfS_,@function
        .size           _Z6squarePfS_,(.L_x_1 - _Z6squarePfS_)
        .other          _Z6squarePfS_,@"STO_CUDA_ENTRY STV_DEFAULT"
_Z6squarePfS_:
.text._Z6squarePfS_:
[----:B------:R-:W-:Y:S01]  /*0000*/  LDC R1, c[0x0][0x37c] ;  /* 0x0000df00ff017b82 */ /* 0x000fe20000000800 */
[----:B------:R-:W0:Y:S07]  /*0010*/  S2R R7, SR_CTAID.X ;  /* 0x0000000000077919 */ /* 0x000e2e0000002500 */
[----:B------:R-:W1:Y:S01]  /*0020*/  LDC.64 R2, c[0x0][0x388] ;  /* 0x0000e200ff027b82 */ /* 0x000e620000000a00 */
[----:B------:R-:W0:Y:S01]  /*0030*/  LDCU UR6, c[0x0][0x360] ;  /* 0x00006c00ff0677ac */ /* 0x000e220008000800 */
[----:B------:R-:W0:Y:S01]  /*0040*/  S2R R0, SR_TID.X ;  /* 0x0000000000007919 */ /* 0x000e220000002100 */
[----:B------:R-:W2:Y:S05]  /*0050*/  LDCU.64 UR4, c[0x0][0x358] ;  /* 0x00006b00ff0477ac */ /* 0x000eaa0008000a00 */
[----:B------:R-:W3:Y:S01]  /*0060*/  LDC.64 R4, c[0x0][0x380] ;  /* 0x0000e000ff047b82 */ /* 0x000ee20000000a00 */
[----:B0-----:R-:W-:-:S04]  /*0070*/  IMAD R7, R7, UR6, R0 ;  /* 0x0000000607077c24 */ /* 0x001fc8000f8e0200 */
[----:B-1----:R-:W-:-:S06]  /*0080*/  IMAD.WIDE R2, R7, 0x4, R2 ;  /* 0x0000000407027825 */ /* 0x002fcc00078e0202 */
[----:B--2---:R-:W2:Y:S01]  /*0090*/  LDG.E R2, desc[UR4][R2.64] ;  /* 0x0000000402027981 */ /* 0x004ea2000c1e1900 */
[----:B---3--:R-:W-:-:S04]  /*00a0*/  IMAD.WIDE R4, R7, 0x4, R4 ;  /* 0x0000000407047825 */ /* 0x008fc800078e0204 */
[----:B--2---:R-:W-:-:S05]  /*00b0*/  FADD R7, R2, 1 ;  /* 0x3f80000002077421 */ /* 0x004fca0000000000 */
[----:B------:R-:W-:Y:S01]  /*00c0*/  STG.E desc[UR4][R4.64], R7 ;  /* 0x0000000704007986 */ /* 0x000fe2000c101904 */
[----:B------:R-:W-:Y:S05]  /*00d0*/  EXIT ;  /* 0x000000000000794d */ /* 0x000fea0003800000 */
.L_x_0:
[----:B------:R-:W-:-:S00]  /*00e0*/  BRA `(.L_x_0) ;  /* 0xfffffffc00fc7947 */ /* 0x000fc0000383ffff */
[----:B------:R-:W-:-:S00]  /*00f0*/  NOP ;  /* 0x0000000000007918 */ /* 0x000fc00000000000 */
        /* <DEDUP_REMOVED lines=8> */
.L_x_1:


//--------------------- .nv.shared.reserved.0     --------------------------
	.section	.nv.shared.reserved.0,"aw",@nobits
	.weak		__nv_reservedSMEM_offset_0_alias
	.size		__nv_reservedSMEM_offset_0_alias, 0, 64
	.other		__nv_reservedSMEM_offset_0_alias,@"STO_CUDA_RESERVED_SHARED STV_DEFAULT"
__nv_reservedSMEM_offset_0_alias:
	.zero		0
	.zero		64


//--------------------- .nv.constant0._Z6squarePfS_ --------------------------
	.section	.nv.constant0._Z6squarePfS_,"a",@progbits
	.sectionflags	@""
	.align	4
.nv.constant0._Z6squarePfS_:
	.zero		912


//--------------------- SYMBOLS --------------------------

	.type		.nv.reservedSmem.offset0,@object
	.size		.nv.reservedSmem.offset0,0x4
